//
// Generated by NVIDIA NVVM Compiler
//
// Compiler Build ID: CL-36424714
// Cuda compilation tools, release 13.0, V13.0.88
// Based on NVVM 20.0.0
//

.version 9.0
.target sm_100
.address_size 64

	// .globl	sum
.extern .shared .align 16 .b8 sdata[];

.visible .entry sum(
	.param .u64 .ptr .align 1 sum_param_0,
	.param .u64 .ptr .align 1 sum_param_1,
	.param .u32 sum_param_2
)
{
	.reg .pred 	%p<6>;
	.reg .b32 	%r<20>;
	.reg .b32 	%f<6>;
	.reg .b64 	%rd<9>;

	ld.param.u64 	%rd2, [sum_param_0];
	ld.param.u64 	%rd1, [sum_param_1];
	ld.param.u32 	%r7, [sum_param_2];
	cvta.to.global.u64 	%rd3, %rd2;
	mov.u32 	%r1, %tid.x;
	mov.u32 	%r2, %ctaid.x;
	mov.u32 	%r3, %ntid.x;
	mad.lo.s32 	%r8, %r2, %r3, %r1;
	mul.wide.u32 	%rd4, %r8, 4;
	add.s64 	%rd5, %rd3, %rd4;
	ld.global.f32 	%f1, [%rd5];
	shl.b32 	%r9, %r1, 2;
	mov.u32 	%r10, sdata;
	add.s32 	%r11, %r10, %r9;
	st.shared.f32 	[%r11], %f1;
	bar.sync 	0;
	setp.ge.u32 	%p1, %r8, %r7;
	@%p1 bra 	$L__BB0_8;
	setp.lt.u32 	%p2, %r3, 2;
	@%p2 bra 	$L__BB0_6;
	mov.b32 	%r19, 1;
$L__BB0_3:
	shl.b32 	%r5, %r19, 1;
	mul.lo.s32 	%r6, %r5, %r1;
	setp.ge.u32 	%p3, %r6, %r3;
	@%p3 bra 	$L__BB0_5;
	add.s32 	%r13, %r6, %r19;
	shl.b32 	%r14, %r13, 2;
	add.s32 	%r16, %r10, %r14;
	ld.shared.f32 	%f2, [%r16];
	shl.b32 	%r17, %r6, 2;
	add.s32 	%r18, %r10, %r17;
	ld.shared.f32 	%f3, [%r18];
	add.f32 	%f4, %f2, %f3;
	st.shared.f32 	[%r18], %f4;
$L__BB0_5:
	bar.sync 	0;
	setp.lt.u32 	%p4, %r5, %r3;
	mov.u32 	%r19, %r5;
	@%p4 bra 	$L__BB0_3;
$L__BB0_6:
	setp.ne.s32 	%p5, %r1, 0;
	@%p5 bra 	$L__BB0_8;
	ld.shared.f32 	%f5, [sdata];
	cvta.to.global.u64 	%rd6, %rd1;
	mul.wide.u32 	%rd7, %r2, 4;
	add.s64 	%rd8, %rd6, %rd7;
	st.global.f32 	[%rd8], %f5;
$L__BB0_8:
	ret;

}


// ===== COMPILED SASS (sm_100) =====

	.target	sm_100

	.elftype	@"ET_EXEC"


//--------------------- .note.nv.tkinfo           --------------------------
	.section	.note.nv.tkinfo,"",@"SHT_NOTE"
	.sectionflags	@"SHF_NOTE_NV_TKINFO"
	.tkinfo
        /*0018*/ 	.word	0x00000002
        /*0030*/ 	.string	""
        /*0030*/ 	.string	"ptxas"
        /*0030*/ 	.string	"Cuda compilation tools, release 13.0, V13.0.88"
        /*0030*/ 	.string	"Build cuda_13.0.r13.0/compiler.36424714_0"
        /*0030*/ 	.string	"-arch sm_100 -m 64 "



//--------------------- .note.nv.cuinfo           --------------------------
	.section	.note.nv.cuinfo,"",@"SHT_NOTE"
	.sectionflags	@"SHF_NOTE_NV_CUINFO"
        /*0018*/ 	.short	0x0002
        /*001a*/ 	.short	0x0064
        /*001c*/ 	.short	0x0082
	.zero		2


//--------------------- .nv.info                  --------------------------
	.section	.nv.info,"",@"SHT_CUDA_INFO"
	.align	4


	//----- nvinfo : EIATTR_REGCOUNT
	.align		4
        /*0000*/ 	.byte	0x04, 0x2f
        /*0002*/ 	.short	(.L_1 - .L_0)
	.align		4
.L_0:
        /*0004*/ 	.word	index@(sum)
        /*0008*/ 	.word	0x0000000a


	//----- nvinfo : EIATTR_FRAME_SIZE
	.align		4
.L_1:
        /*000c*/ 	.byte	0x04, 0x11
        /*000e*/ 	.short	(.L_3 - .L_2)
	.align		4
.L_2:
        /*0010*/ 	.word	index@(sum)
        /*0014*/ 	.word	0x00000000


	//----- nvinfo : EIATTR_MIN_STACK_SIZE
	.align		4
.L_3:
        /*0018*/ 	.byte	0x04, 0x12
        /*001a*/ 	.short	(.L_5 - .L_4)
	.align		4
.L_4:
        /*001c*/ 	.word	index@(sum)
        /*0020*/ 	.word	0x00000000
.L_5:


//--------------------- .nv.compat                --------------------------
	.section	.nv.compat,"",@"SHT_CUDA_COMPAT_INFO"
	.align	4
        /*0000*/ 	.byte	0x02, 0x09, 0x00, 0x00, 0x02, 0x02, 0x01, 0x00, 0x02, 0x05, 0x05, 0x00, 0x03, 0x07, 0x01, 0x01
        /*0010*/ 	.byte	0x02, 0x03, 0x00, 0x00, 0x02, 0x06, 0x01, 0x00, 0x04, 0x0b, 0x08, 0x00, 0x09, 0x00, 0x00, 0x00
        /*0020*/ 	.byte	0x00, 0x00, 0x00, 0x00


//--------------------- .nv.info.sum              --------------------------
	.section	.nv.info.sum,"",@"SHT_CUDA_INFO"
	.sectionflags	@""
	.align	4


	//----- nvinfo : EIATTR_CUDA_API_VERSION
	.align		4
        /*0000*/ 	.byte	0x04, 0x37
        /*0002*/ 	.short	(.L_7 - .L_6)
.L_6:
        /*0004*/ 	.word	0x00000082


	//----- nvinfo : EIATTR_KPARAM_INFO
	.align		4
.L_7:
        /*0008*/ 	.byte	0x04, 0x17
        /*000a*/ 	.short	(.L_9 - .L_8)
.L_8:
        /*000c*/ 	.word	0x00000000
        /*0010*/ 	.short	0x0002
        /*0012*/ 	.short	0x0010
        /*0014*/ 	.byte	0x00, 0xf0, 0x11, 0x00


	//----- nvinfo : EIATTR_KPARAM_INFO
	.align		4
.L_9:
        /*0018*/ 	.byte	0x04, 0x17
        /*001a*/ 	.short	(.L_11 - .L_10)
.L_10:
        /*001c*/ 	.word	0x00000000
        /*0020*/ 	.short	0x0001
        /*0022*/ 	.short	0x0008
        /*0024*/ 	.byte	0x00, 0xf5, 0x21, 0x00


	//----- nvinfo : EIATTR_KPARAM_INFO
	.align		4
.L_11:
        /*0028*/ 	.byte	0x04, 0x17
        /*002a*/ 	.short	(.L_13 - .L_12)
.L_12:
        /*002c*/ 	.word	0x00000000
        /*0030*/ 	.short	0x0000
        /*0032*/ 	.short	0x0000
        /*0034*/ 	.byte	0x00, 0xf5, 0x21, 0x00


	//----- nvinfo : EIATTR_SPARSE_MMA_MASK
	.align		4
.L_13:
        /*0038*/ 	.byte	0x03, 0x50
        /*003a*/ 	.short	0x0000


	//----- nvinfo : EIATTR_MAXREG_COUNT
	.align		4
        /*003c*/ 	.byte	0x03, 0x1b
        /*003e*/ 	.short	0x00ff


	//----- nvinfo : EIATTR_NUM_BARRIERS
	.align		4
        /*0040*/ 	.byte	0x02, 0x4c
        /*0042*/ 	.byte	0x01
	.zero		1


	//----- nvinfo : EIATTR_MERCURY_ISA_VERSION
	.align		4
        /*0044*/ 	.byte	0x03, 0x5f
        /*0046*/ 	.short	0x0101


	//----- nvinfo : EIATTR_VRC_CTA_INIT_COUNT
	.align		4
        /*0048*/ 	.byte	0x02, 0x4a
	.zero		1
	.zero		1


	//----- nvinfo : EIATTR_EXIT_INSTR_OFFSETS
	.align		4
        /*004c*/ 	.byte	0x04, 0x1c
        /*004e*/ 	.short	(.L_15 - .L_14)


	//   ....[0]....
.L_14:
        /*0050*/ 	.word	0x00000110


	//   ....[1]....
        /*0054*/ 	.word	0x00000240


	//   ....[2]....
        /*0058*/ 	.word	0x000002c0


	//----- nvinfo : EIATTR_CBANK_PARAM_SIZE
	.align		4
.L_15:
        /*005c*/ 	.byte	0x03, 0x19
        /*005e*/ 	.short	0x0014


	//----- nvinfo : EIATTR_PARAM_CBANK
	.align		4
        /*0060*/ 	.byte	0x04, 0x0a
        /*0062*/ 	.short	(.L_17 - .L_16)
	.align		4
.L_16:
        /*0064*/ 	.word	index@(.nv.constant0.sum)
        /*0068*/ 	.short	0x0380
        /*006a*/ 	.short	0x0014


	//----- nvinfo : EIATTR_SW_WAR
	.align		4
.L_17:
        /*006c*/ 	.byte	0x04, 0x36
        /*006e*/ 	.short	(.L_19 - .L_18)
.L_18:
        /*0070*/ 	.word	0x00000008
.L_19:


//--------------------- .nv.callgraph             --------------------------
	.section	.nv.callgraph,"",@"SHT_CUDA_CALLGRAPH"
	.align	4
	.sectionentsize	8
	.align		4
        /*0000*/ 	.word	0x00000000
	.align		4
        /*0004*/ 	.word	0xffffffff
	.align		4
        /*0008*/ 	.word	0x00000000
	.align		4
        /*000c*/ 	.word	0xfffffffe
	.align		4
        /*0010*/ 	.word	0x00000000
	.align		4
        /*0014*/ 	.word	0xfffffffd
	.align		4
        /*0018*/ 	.word	0x00000000
	.align		4
        /*001c*/ 	.word	0xfffffffc


//--------------------- .text.sum                 --------------------------
	.section	.text.sum,"ax",@progbits
	.align	128
        .global         sum
        .type           sum,@function
        .size           sum,(.L_x_3 - sum)
        .other          sum,@"STO_CUDA_ENTRY STV_DEFAULT"
sum:
.text.sum:
[----:B------:R-:W-:Y:S01]  /*0000*/  LDC R1, c[0x0][0x37c] ;  /* 0x0000df00ff017b82 */ /* 0x000fe20000000800 */
[----:B------:R-:W0:Y:S07]  /*0010*/  S2R R4, SR_TID.X ;  /* 0x0000000000047919 */ /* 0x000e2e0000002100 */
[----:B------:R-:W1:Y:S01]  /*0020*/  LDC.64 R2, c[0x0][0x380] ;  /* 0x0000e000ff027b82 */ /* 0x000e620000000a00 */
[----:B------:R-:W0:Y:S01]  /*0030*/  LDCU UR7, c[0x0][0x360] ;  /* 0x00006c00ff0777ac */ /* 0x000e220008000800 */
[----:B------:R-:W0:Y:S01]  /*0040*/  S2R R7, SR_CTAID.X ;  /* 0x0000000000077919 */ /* 0x000e220000002500 */
[----:B------:R-:W2:Y:S05]  /*0050*/  LDCU.64 UR8, c[0x0][0x358] ;  /* 0x00006b00ff0877ac */ /* 0x000eaa0008000a00 */
[----:B------:R-:W3:Y:S01]  /*0060*/  S2UR UR5, SR_CgaCtaId ;  /* 0x00000000000579c3 */ /* 0x000ee20000008800 */
[----:B------:R-:W4:Y:S01]  /*0070*/  LDCU UR6, c[0x0][0x390] ;  /* 0x00007200ff0677ac */ /* 0x000f220008000800 */
[----:B0-----:R-:W-:-:S04]  /*0080*/  IMAD R5, R7, UR7, R4 ;  /* 0x0000000707057c24 */ /* 0x001fc8000f8e0204 */
[----:B-1----:R-:W-:-:S06]  /*0090*/  IMAD.WIDE.U32 R2, R5, 0x4, R2 ;  /* 0x0000000405027825 */ /* 0x002fcc00078e0002 */
[----:B--2---:R-:W2:Y:S01]  /*00a0*/  LDG.E R2, desc[UR8][R2.64] ;  /* 0x0000000802027981 */ /* 0x004ea2000c1e1900 */
[----:B------:R-:W-:Y:S01]  /*00b0*/  UMOV UR4, 0x400 ;  /* 0x0000040000047882 */ /* 0x000fe20000000000 */
[----:B----4-:R-:W-:Y:S01]  /*00c0*/  ISETP.GE.U32.AND P0, PT, R5, UR6, PT ;  /* 0x0000000605007c0c */ /* 0x010fe2000bf06070 */
[----:B---3--:R-:W-:-:S06]  /*00d0*/  ULEA UR4, UR5, UR4, 0x18 ;  /* 0x0000000405047291 */ /* 0x008fcc000f8ec0ff */
[----:B------:R-:W-:-:S05]  /*00e0*/  LEA R5, R4, UR4, 0x2 ;  /* 0x0000000404057c11 */ /* 0x000fca000f8e10ff */
[----:B--2---:R0:W-:Y:S01]  /*00f0*/  STS [R5], R2 ;  /* 0x0000000205007388 */ /* 0x0041e20000000800 */
[----:B------:R-:W-:Y:S06]  /*0100*/  BAR.SYNC.DEFER_BLOCKING 0x0 ;  /* 0x0000000000007b1d */ /* 0x000fec0000010000 */
[----:B------:R-:W-:Y:S05]  /*0110*/  @P0 EXIT ;  /* 0x000000000000094d */ /* 0x000fea0003800000 */
[----:B------:R-:W-:Y:S01]  /*0120*/  UISETP.GE.U32.AND UP0, UPT, UR7, 0x2, UPT ;  /* 0x000000020700788c */ /* 0x000fe2000bf06070 */
[----:B------:R-:W-:-:S08]  /*0130*/  ISETP.NE.AND P1, PT, R4, RZ, PT ;  /* 0x000000ff0400720c */ /* 0x000fd00003f25270 */
[----:B------:R-:W-:Y:S05]  /*0140*/  BRA.U !UP0, `(.L_x_0) ;  /* 0x00000001083c7547 */ /* 0x000fea000b800000 */
[----:B------:R-:W-:-:S05]  /*0150*/  UMOV UR5, 0x1 ;  /* 0x0000000100057882 */ /* 0x000fca0000000000 */
.L_x_1:
[----:B------:R-:W-:-:S04]  /*0160*/  USHF.L.U32 UR6, UR5, 0x1, URZ ;  /* 0x0000000105067899 */ /* 0x000fc800080006ff */
[----:B------:R-:W-:Y:S02]  /*0170*/  UISETP.GE.U32.AND UP0, UPT, UR6, UR7, UPT ;  /* 0x000000070600728c */ /* 0x000fe4000bf06070 */
[----:B01----:R-:W-:-:S05]  /*0180*/  IMAD R2, R4, UR6, RZ ;  /* 0x0000000604027c24 */ /* 0x003fca000f8e02ff */
[----:B------:R-:W-:-:S13]  /*0190*/  ISETP.GE.U32.AND P0, PT, R2, UR7, PT ;  /* 0x0000000702007c0c */ /* 0x000fda000bf06070 */
[C---:B------:R-:W-:Y:S01]  /*01a0*/  @!P0 IADD3 R0, PT, PT, R2.reuse, UR5, RZ ;  /* 0x0000000502008c10 */ /* 0x040fe2000fffe0ff */
[----:B------:R-:W-:Y:S01]  /*01b0*/  UMOV UR5, UR6 ;  /* 0x0000000600057c82 */ /* 0x000fe20008000000 */
[----:B------:R-:W-:Y:S02]  /*01c0*/  @!P0 LEA R2, R2, UR4, 0x2 ;  /* 0x0000000402028c11 */ /* 0x000fe4000f8e10ff */
[----:B------:R-:W-:-:S03]  /*01d0*/  @!P0 LEA R0, R0, UR4, 0x2 ;  /* 0x0000000400008c11 */ /* 0x000fc6000f8e10ff */
[----:B------:R-:W-:Y:S04]  /*01e0*/  @!P0 LDS R3, [R2] ;  /* 0x0000000002038984 */ /* 0x000fe80000000800 */
[----:B------:R-:W0:Y:S02]  /*01f0*/  @!P0 LDS R0, [R0] ;  /* 0x0000000000008984 */ /* 0x000e240000000800 */
[----:B0-----:R-:W-:-:S05]  /*0200*/  @!P0 FADD R3, R0, R3 ;  /* 0x0000000300038221 */ /* 0x001fca0000000000 */
[----:B------:R1:W-:Y:S01]  /*0210*/  @!P0 STS [R2], R3 ;  /* 0x0000000302008388 */ /* 0x0003e20000000800 */
[----:B------:R-:W-:Y:S06]  /*0220*/  BAR.SYNC.DEFER_BLOCKING 0x0 ;  /* 0x0000000000007b1d */ /* 0x000fec0000010000 */
[----:B------:R-:W-:Y:S05]  /*0230*/  BRA.U !UP0, `(.L_x_1) ;  /* 0xfffffffd08c87547 */ /* 0x000fea000b83ffff */
.L_x_0:
[----:B------:R-:W-:Y:S05]  /*0240*/  @P1 EXIT ;  /* 0x000000000000194d */ /* 0x000fea0003800000 */
[----:B------:R-:W2:Y:S01]  /*0250*/  S2UR UR5, SR_CgaCtaId ;  /* 0x00000000000579c3 */ /* 0x000ea20000008800 */
[----:B------:R-:W-:-:S07]  /*0260*/  UMOV UR4, 0x400 ;  /* 0x0000040000047882 */ /* 0x000fce0000000000 */
[----:B01----:R-:W0:Y:S01]  /*0270*/  LDC.64 R2, c[0x0][0x388] ;  /* 0x0000e200ff027b82 */ /* 0x003e220000000a00 */
[----:B--2---:R-:W-:Y:S01]  /*0280*/  ULEA UR4, UR5, UR4, 0x18 ;  /* 0x0000000405047291 */ /* 0x004fe2000f8ec0ff */
[----:B0-----:R-:W-:-:S08]  /*0290*/  IMAD.WIDE.U32 R2, R7, 0x4, R2 ;  /* 0x0000000407027825 */ /* 0x001fd000078e0002 */
[----:B------:R-:W0:Y:S04]  /*02a0*/  LDS R5, [UR4] ;  /* 0x00000004ff057984 */ /* 0x000e280008000800 */
[----:B0-----:R-:W-:Y:S01]  /*02b0*/  STG.E desc[UR8][R2.64], R5 ;  /* 0x0000000502007986 */ /* 0x001fe2000c101908 */
[----:B------:R-:W-:Y:S05]  /*02c0*/  EXIT ;  /* 0x000000000000794d */ /* 0x000fea0003800000 */
.L_x_2:
[----:B------:R-:W-:-:S00]  /*02d0*/  BRA `(.L_x_2) ;  /* 0xfffffffc00fc7947 */ /* 0x000fc0000383ffff */
[----:B------:R-:W-:-:S00]  /*02e0*/  NOP ;  /* 0x0000000000007918 */ /* 0x000fc00000000000 */
        /* <DEDUP_REMOVED lines=9> */
.L_x_3:


//--------------------- .nv.shared.sum            --------------------------
	.section	.nv.shared.sum,"aw",@nobits
	.sectionflags	@""
	.align	16
	.zero		1024


//--------------------- .nv.shared.reserved.0     --------------------------
	.section	.nv.shared.reserved.0,"aw",@nobits
	.weak		__nv_reservedSMEM_offset_0_alias
	.size		__nv_reservedSMEM_offset_0_alias, 0, 64
	.other		__nv_reservedSMEM_offset_0_alias,@"STO_CUDA_RESERVED_SHARED STV_DEFAULT"
__nv_reservedSMEM_offset_0_alias:
	.zero		0
	.zero		64


//--------------------- .nv.constant0.sum         --------------------------
	.section	.nv.constant0.sum,"a",@progbits
	.sectionflags	@""
	.align	4
.nv.constant0.sum:
	.zero		916


//--------------------- SYMBOLS --------------------------

	.type		.nv.reservedSmem.offset0,@object
	.size		.nv.reservedSmem.offset0,0x4
	.type		.nv.reservedSmem.cap,@object
	.size		.nv.reservedSmem.cap,0x4
